//
// Generated by NVIDIA NVVM Compiler
//
// Compiler Build ID: CL-36424714
// Cuda compilation tools, release 13.0, V13.0.88
// Based on NVVM 20.0.0
//

.version 9.0
.target sm_100
.address_size 64

	// .globl	_Z15leakyreluKernelPfS_fi

.visible .entry _Z15leakyreluKernelPfS_fi(
	.param .u64 .ptr .align 1 _Z15leakyreluKernelPfS_fi_param_0,
	.param .u64 .ptr .align 1 _Z15leakyreluKernelPfS_fi_param_1,
	.param .f32 _Z15leakyreluKernelPfS_fi_param_2,
	.param .u32 _Z15leakyreluKernelPfS_fi_param_3
)
{
	.reg .pred 	%p<3>;
	.reg .b32 	%r<6>;
	.reg .b32 	%f<5>;
	.reg .b64 	%rd<8>;

	ld.param.u64 	%rd1, [_Z15leakyreluKernelPfS_fi_param_0];
	ld.param.u64 	%rd2, [_Z15leakyreluKernelPfS_fi_param_1];
	ld.param.f32 	%f1, [_Z15leakyreluKernelPfS_fi_param_2];
	ld.param.u32 	%r2, [_Z15leakyreluKernelPfS_fi_param_3];
	mov.u32 	%r3, %ntid.x;
	mov.u32 	%r4, %ctaid.x;
	mov.u32 	%r5, %tid.x;
	mad.lo.s32 	%r1, %r3, %r4, %r5;
	setp.ge.s32 	%p1, %r1, %r2;
	@%p1 bra 	$L__BB0_2;
	cvta.to.global.u64 	%rd3, %rd2;
	cvta.to.global.u64 	%rd4, %rd1;
	mul.wide.s32 	%rd5, %r1, 4;
	add.s64 	%rd6, %rd4, %rd5;
	ld.global.f32 	%f2, [%rd6];
	setp.lt.f32 	%p2, %f2, 0f00000000;
	mul.f32 	%f3, %f1, %f2;
	selp.f32 	%f4, %f3, %f2, %p2;
	add.s64 	%rd7, %rd3, %rd5;
	st.global.f32 	[%rd7], %f4;
$L__BB0_2:
	ret;

}


// ===== COMPILED SASS (sm_100) =====

	.target	sm_100

	.elftype	@"ET_EXEC"


//--------------------- .note.nv.tkinfo           --------------------------
	.section	.note.nv.tkinfo,"",@"SHT_NOTE"
	.sectionflags	@"SHF_NOTE_NV_TKINFO"
	.tkinfo
        /*0018*/ 	.word	0x00000002
        /*0030*/ 	.string	""
        /*0030*/ 	.string	"ptxas"
        /*0030*/ 	.string	"Cuda compilation tools, release 13.0, V13.0.88"
        /*0030*/ 	.string	"Build cuda_13.0.r13.0/compiler.36424714_0"
        /*0030*/ 	.string	"-arch sm_100 -m 64 "



//--------------------- .note.nv.cuinfo           --------------------------
	.section	.note.nv.cuinfo,"",@"SHT_NOTE"
	.sectionflags	@"SHF_NOTE_NV_CUINFO"
        /*0018*/ 	.short	0x0002
        /*001a*/ 	.short	0x0064
        /*001c*/ 	.short	0x0082
	.zero		2


//--------------------- .nv.info                  --------------------------
	.section	.nv.info,"",@"SHT_CUDA_INFO"
	.align	4


	//----- nvinfo : EIATTR_REGCOUNT
	.align		4
        /*0000*/ 	.byte	0x04, 0x2f
        /*0002*/ 	.short	(.L_1 - .L_0)
	.align		4
.L_0:
        /*0004*/ 	.word	index@(_Z15leakyreluKernelPfS_fi)
        /*0008*/ 	.word	0x0000000c


	//----- nvinfo : EIATTR_FRAME_SIZE
	.align		4
.L_1:
        /*000c*/ 	.byte	0x04, 0x11
        /*000e*/ 	.short	(.L_3 - .L_2)
	.align		4
.L_2:
        /*0010*/ 	.word	index@(_Z15leakyreluKernelPfS_fi)
        /*0014*/ 	.word	0x00000000


	//----- nvinfo : EIATTR_MIN_STACK_SIZE
	.align		4
.L_3:
        /*0018*/ 	.byte	0x04, 0x12
        /*001a*/ 	.short	(.L_5 - .L_4)
	.align		4
.L_4:
        /*001c*/ 	.word	index@(_Z15leakyreluKernelPfS_fi)
        /*0020*/ 	.word	0x00000000
.L_5:


//--------------------- .nv.compat                --------------------------
	.section	.nv.compat,"",@"SHT_CUDA_COMPAT_INFO"
	.align	4
        /*0000*/ 	.byte	0x02, 0x09, 0x00, 0x00, 0x02, 0x02, 0x01, 0x00, 0x02, 0x05, 0x05, 0x00, 0x03, 0x07, 0x01, 0x01
        /*0010*/ 	.byte	0x02, 0x03, 0x00, 0x00, 0x02, 0x06, 0x01, 0x00, 0x04, 0x0b, 0x08, 0x00, 0x09, 0x00, 0x00, 0x00
        /*0020*/ 	.byte	0x00, 0x00, 0x00, 0x00


//--------------------- .nv.info._Z15leakyreluKernelPfS_fi --------------------------
	.section	.nv.info._Z15leakyreluKernelPfS_fi,"",@"SHT_CUDA_INFO"
	.sectionflags	@""
	.align	4


	//----- nvinfo : EIATTR_CUDA_API_VERSION
	.align		4
        /*0000*/ 	.byte	0x04, 0x37
        /*0002*/ 	.short	(.L_7 - .L_6)
.L_6:
        /*0004*/ 	.word	0x00000082


	//----- nvinfo : EIATTR_KPARAM_INFO
	.align		4
.L_7:
        /*0008*/ 	.byte	0x04, 0x17
        /*000a*/ 	.short	(.L_9 - .L_8)
.L_8:
        /*000c*/ 	.word	0x00000000
        /*0010*/ 	.short	0x0003
        /*0012*/ 	.short	0x0014
        /*0014*/ 	.byte	0x00, 0xf0, 0x11, 0x00


	//----- nvinfo : EIATTR_KPARAM_INFO
	.align		4
.L_9:
        /*0018*/ 	.byte	0x04, 0x17
        /*001a*/ 	.short	(.L_11 - .L_10)
.L_10:
        /*001c*/ 	.word	0x00000000
        /*0020*/ 	.short	0x0002
        /*0022*/ 	.short	0x0010
        /*0024*/ 	.byte	0x00, 0xf0, 0x11, 0x00


	//----- nvinfo : EIATTR_KPARAM_INFO
	.align		4
.L_11:
        /*0028*/ 	.byte	0x04, 0x17
        /*002a*/ 	.short	(.L_13 - .L_12)
.L_12:
        /*002c*/ 	.word	0x00000000
        /*0030*/ 	.short	0x0001
        /*0032*/ 	.short	0x0008
        /*0034*/ 	.byte	0x00, 0xf5, 0x21, 0x00


	//----- nvinfo : EIATTR_KPARAM_INFO
	.align		4
.L_13:
        /*0038*/ 	.byte	0x04, 0x17
        /*003a*/ 	.short	(.L_15 - .L_14)
.L_14:
        /*003c*/ 	.word	0x00000000
        /*0040*/ 	.short	0x0000
        /*0042*/ 	.short	0x0000
        /*0044*/ 	.byte	0x00, 0xf5, 0x21, 0x00


	//----- nvinfo : EIATTR_SPARSE_MMA_MASK
	.align		4
.L_15:
        /*0048*/ 	.byte	0x03, 0x50
        /*004a*/ 	.short	0x0000


	//----- nvinfo : EIATTR_MAXREG_COUNT
	.align		4
        /*004c*/ 	.byte	0x03, 0x1b
        /*004e*/ 	.short	0x00ff


	//----- nvinfo : EIATTR_MERCURY_ISA_VERSION
	.align		4
        /*0050*/ 	.byte	0x03, 0x5f
        /*0052*/ 	.short	0x0101


	//----- nvinfo : EIATTR_VRC_CTA_INIT_COUNT
	.align		4
        /*0054*/ 	.byte	0x02, 0x4a
	.zero		1
	.zero		1


	//----- nvinfo : EIATTR_EXIT_INSTR_OFFSETS
	.align		4
        /*0058*/ 	.byte	0x04, 0x1c
        /*005a*/ 	.short	(.L_17 - .L_16)


	//   ....[0]....
.L_16:
        /*005c*/ 	.word	0x00000070


	//   ....[1]....
        /*0060*/ 	.word	0x00000120


	//----- nvinfo : EIATTR_CBANK_PARAM_SIZE
	.align		4
.L_17:
        /*0064*/ 	.byte	0x03, 0x19
        /*0066*/ 	.short	0x0018


	//----- nvinfo : EIATTR_PARAM_CBANK
	.align		4
        /*0068*/ 	.byte	0x04, 0x0a
        /*006a*/ 	.short	(.L_19 - .L_18)
	.align		4
.L_18:
        /*006c*/ 	.word	index@(.nv.constant0._Z15leakyreluKernelPfS_fi)
        /*0070*/ 	.short	0x0380
        /*0072*/ 	.short	0x0018


	//----- nvinfo : EIATTR_SW_WAR
	.align		4
.L_19:
        /*0074*/ 	.byte	0x04, 0x36
        /*0076*/ 	.short	(.L_21 - .L_20)
.L_20:
        /*0078*/ 	.word	0x00000008
.L_21:


//--------------------- .nv.callgraph             --------------------------
	.section	.nv.callgraph,"",@"SHT_CUDA_CALLGRAPH"
	.align	4
	.sectionentsize	8
	.align		4
        /*0000*/ 	.word	0x00000000
	.align		4
        /*0004*/ 	.word	0xffffffff
	.align		4
        /*0008*/ 	.word	0x00000000
	.align		4
        /*000c*/ 	.word	0xfffffffe
	.align		4
        /*0010*/ 	.word	0x00000000
	.align		4
        /*0014*/ 	.word	0xfffffffd
	.align		4
        /*0018*/ 	.word	0x00000000
	.align		4
        /*001c*/ 	.word	0xfffffffc


//--------------------- .text._Z15leakyreluKernelPfS_fi --------------------------
	.section	.text._Z15leakyreluKernelPfS_fi,"ax",@progbits
	.align	128
        .global         _Z15leakyreluKernelPfS_fi
        .type           _Z15leakyreluKernelPfS_fi,@function
        .size           _Z15leakyreluKernelPfS_fi,(.L_x_1 - _Z15leakyreluKernelPfS_fi)
        .other          _Z15leakyreluKernelPfS_fi,@"STO_CUDA_ENTRY STV_DEFAULT"
_Z15leakyreluKernelPfS_fi:
.text._Z15leakyreluKernelPfS_fi:
[----:B------:R-:W-:Y:S01]  /*0000*/  LDC R1, c[0x0][0x37c] ;  /* 0x0000df00ff017b82 */ /* 0x000fe20000000800 */
[----:B------:R-:W0:Y:S01]  /*0010*/  S2R R7, SR_CTAID.X ;  /* 0x0000000000077919 */ /* 0x000e220000002500 */
[----:B------:R-:W0:Y:S01]  /*0020*/  LDCU UR4, c[0x0][0x360] ;  /* 0x00006c00ff0477ac */ /* 0x000e220008000800 */
[----:B------:R-:W0:Y:S01]  /*0030*/  S2R R0, SR_TID.X ;  /* 0x0000000000007919 */ /* 0x000e220000002100 */
[----:B------:R-:W1:Y:S01]  /*0040*/  LDCU UR5, c[0x0][0x394] ;  /* 0x00007280ff0577ac */ /* 0x000e620008000800 */
[----:B0-----:R-:W-:-:S05]  /*0050*/  IMAD R7, R7, UR4, R0 ;  /* 0x0000000407077c24 */ /* 0x001fca000f8e0200 */
[----:B-1----:R-:W-:-:S13]  /*0060*/  ISETP.GE.AND P0, PT, R7, UR5, PT ;  /* 0x0000000507007c0c */ /* 0x002fda000bf06270 */
[----:B------:R-:W-:Y:S05]  /*0070*/  @P0 EXIT ;  /* 0x000000000000094d */ /* 0x000fea0003800000 */
[----:B------:R-:W0:Y:S01]  /*0080*/  LDC.64 R2, c[0x0][0x380] ;  /* 0x0000e000ff027b82 */ /* 0x000e220000000a00 */
[----:B------:R-:W1:Y:S01]  /*0090*/  LDCU.64 UR4, c[0x0][0x358] ;  /* 0x00006b00ff0477ac */ /* 0x000e620008000a00 */
[----:B------:R-:W2:Y:S06]  /*00a0*/  LDCU UR6, c[0x0][0x390] ;  /* 0x00007200ff0677ac */ /* 0x000eac0008000800 */
[----:B------:R-:W3:Y:S01]  /*00b0*/  LDC.64 R4, c[0x0][0x388] ;  /* 0x0000e200ff047b82 */ /* 0x000ee20000000a00 */
[----:B0-----:R-:W-:-:S05]  /*00c0*/  IMAD.WIDE R2, R7, 0x4, R2 ;  /* 0x0000000407027825 */ /* 0x001fca00078e0202 */
[----:B-1----:R-:W4:Y:S01]  /*00d0*/  LDG.E R9, desc[UR4][R2.64] ;  /* 0x0000000402097981 */ /* 0x002f22000c1e1900 */
[----:B---3--:R-:W-:Y:S01]  /*00e0*/  IMAD.WIDE R4, R7, 0x4, R4 ;  /* 0x0000000407047825 */ /* 0x008fe200078e0204 */
[----:B----4-:R-:W-:-:S13]  /*00f0*/  FSETP.GEU.AND P0, PT, R9, RZ, PT ;  /* 0x000000ff0900720b */ /* 0x010fda0003f0e000 */
[----:B--2---:R-:W-:-:S05]  /*0100*/  @!P0 FMUL R9, R9, UR6 ;  /* 0x0000000609098c20 */ /* 0x004fca0008400000 */
[----:B------:R-:W-:Y:S01]  /*0110*/  STG.E desc[UR4][R4.64], R9 ;  /* 0x0000000904007986 */ /* 0x000fe2000c101904 */
[----:B------:R-:W-:Y:S05]  /*0120*/  EXIT ;  /* 0x000000000000794d */ /* 0x000fea0003800000 */
.L_x_0:
[----:B------:R-:W-:-:S00]  /*0130*/  BRA `(.L_x_0) ;  /* 0xfffffffc00fc7947 */ /* 0x000fc0000383ffff */
[----:B------:R-:W-:-:S00]  /*0140*/  NOP ;  /* 0x0000000000007918 */ /* 0x000fc00000000000 */
        /* <DEDUP_REMOVED lines=11> */
.L_x_1:


//--------------------- .nv.shared.reserved.0     --------------------------
	.section	.nv.shared.reserved.0,"aw",@nobits
	.weak		__nv_reservedSMEM_offset_0_alias
	.size		__nv_reservedSMEM_offset_0_alias, 0, 64
	.other		__nv_reservedSMEM_offset_0_alias,@"STO_CUDA_RESERVED_SHARED STV_DEFAULT"
__nv_reservedSMEM_offset_0_alias:
	.zero		0
	.zero		64


//--------------------- .nv.constant0._Z15leakyreluKernelPfS_fi --------------------------
	.section	.nv.constant0._Z15leakyreluKernelPfS_fi,"a",@progbits
	.sectionflags	@""
	.align	4
.nv.constant0._Z15leakyreluKernelPfS_fi:
	.zero		920


//--------------------- SYMBOLS --------------------------

	.type		.nv.reservedSmem.offset0,@object
	.size		.nv.reservedSmem.offset0,0x4
